	.headerflags	@"EF_CUDA_TEXMODE_UNIFIED EF_CUDA_64BIT_ADDRESS EF_CUDA_ACCELERATORS EF_CUDA_SM90 EF_CUDA_VIRTUAL_SM(EF_CUDA_SM90)"
	.elftype	@"ET_EXEC"


//--------------------- .nv.info                  --------------------------
	.section	.nv.info,"",@"SHT_CUDA_INFO"
	.align	4


	//----- nvinfo : EIATTR_REGCOUNT
	.align		4
        /*0000*/ 	.byte	0x04, 0x2f
        /*0002*/ 	.short	(.L_2 - .L_1)
	.align		4
.L_1:
        /*0004*/ 	.word	index@(triton_per_fused__native_batch_norm_legit_add_convolution_4)
        /*0008*/ 	.word	0x00000019


	//----- nvinfo : EIATTR_MIN_STACK_SIZE
	.align		4
.L_2:
        /*000c*/ 	.byte	0x04, 0x12
        /*000e*/ 	.short	(.L_4 - .L_3)
	.align		4
.L_3:
        /*0010*/ 	.word	index@(triton_per_fused__native_batch_norm_legit_add_convolution_4)
        /*0014*/ 	.word	0x00000000


	//----- nvinfo : EIATTR_FRAME_SIZE
	.align		4
.L_4:
        /*0018*/ 	.byte	0x04, 0x11
        /*001a*/ 	.short	(.L_6 - .L_5)
	.align		4
.L_5:
        /*001c*/ 	.word	index@(triton_per_fused__native_batch_norm_legit_add_convolution_4)
        /*0020*/ 	.word	0x00000000


	//----- nvinfo : EIATTR_MIN_STACK_SIZE
	.align		4
.L_6:
        /*0024*/ 	.byte	0x04, 0x12
        /*0026*/ 	.short	(.L_8 - .L_7)
	.align		4
.L_7:
        /*0028*/ 	.word	index@(triton_per_fused__native_batch_norm_legit_add_convolution_4)
        /*002c*/ 	.word	0x00000000
.L_8:


//--------------------- .nv.info.triton_per_fused__native_batch_norm_legit_add_convolution_4 --------------------------
	.section	.nv.info.triton_per_fused__native_batch_norm_legit_add_convolution_4,"",@"SHT_CUDA_INFO"
	.sectionflags	@""
	.align	4


	//----- nvinfo : EIATTR_CUDA_API_VERSION
	.align		4
        /*0000*/ 	.byte	0x04, 0x37
        /*0002*/ 	.short	(.L_10 - .L_9)
.L_9:
        /*0004*/ 	.word	0x0000007c


	//----- nvinfo : EIATTR_KPARAM_INFO
	.align		4
.L_10:
        /*0008*/ 	.byte	0x04, 0x17
        /*000a*/ 	.short	(.L_12 - .L_11)
.L_11:
        /*000c*/ 	.word	0x00000000
        /*0010*/ 	.short	0x0007
        /*0012*/ 	.short	0x0034
        /*0014*/ 	.byte	0x00, 0xf0, 0x11, 0x00


	//----- nvinfo : EIATTR_KPARAM_INFO
	.align		4
.L_12:
        /*0018*/ 	.byte	0x04, 0x17
        /*001a*/ 	.short	(.L_14 - .L_13)
.L_13:
        /*001c*/ 	.word	0x00000000
        /*0020*/ 	.short	0x0006
        /*0022*/ 	.short	0x0030
        /*0024*/ 	.byte	0x00, 0xf0, 0x11, 0x00


	//----- nvinfo : EIATTR_KPARAM_INFO
	.align		4
.L_14:
        /*0028*/ 	.byte	0x04, 0x17
        /*002a*/ 	.short	(.L_16 - .L_15)
.L_15:
        /*002c*/ 	.word	0x00000000
        /*0030*/ 	.short	0x0005
        /*0032*/ 	.short	0x0028
        /*0034*/ 	.byte	0x00, 0xf4, 0x21, 0x00


	//----- nvinfo : EIATTR_KPARAM_INFO
	.align		4
.L_16:
        /*0038*/ 	.byte	0x04, 0x17
        /*003a*/ 	.short	(.L_18 - .L_17)
.L_17:
        /*003c*/ 	.word	0x00000000
        /*0040*/ 	.short	0x0004
        /*0042*/ 	.short	0x0020
        /*0044*/ 	.byte	0x00, 0xf4, 0x21, 0x00


	//----- nvinfo : EIATTR_KPARAM_INFO
	.align		4
.L_18:
        /*0048*/ 	.byte	0x04, 0x17
        /*004a*/ 	.short	(.L_20 - .L_19)
.L_19:
        /*004c*/ 	.word	0x00000000
        /*0050*/ 	.short	0x0003
        /*0052*/ 	.short	0x0018
        /*0054*/ 	.byte	0x00, 0xf4, 0x21, 0x00


	//----- nvinfo : EIATTR_KPARAM_INFO
	.align		4
.L_20:
        /*0058*/ 	.byte	0x04, 0x17
        /*005a*/ 	.short	(.L_22 - .L_21)
.L_21:
        /*005c*/ 	.word	0x00000000
        /*0060*/ 	.short	0x0002
        /*0062*/ 	.short	0x0010
        /*0064*/ 	.byte	0x00, 0xf4, 0x21, 0x00


	//----- nvinfo : EIATTR_KPARAM_INFO
	.align		4
.L_22:
        /*0068*/ 	.byte	0x04, 0x17
        /*006a*/ 	.short	(.L_24 - .L_23)
.L_23:
        /*006c*/ 	.word	0x00000000
        /*0070*/ 	.short	0x0001
        /*0072*/ 	.short	0x0008
        /*0074*/ 	.byte	0x00, 0xf4, 0x21, 0x00


	//----- nvinfo : EIATTR_KPARAM_INFO
	.align		4
.L_24:
        /*0078*/ 	.byte	0x04, 0x17
        /*007a*/ 	.short	(.L_26 - .L_25)
.L_25:
        /*007c*/ 	.word	0x00000000
        /*0080*/ 	.short	0x0000
        /*0082*/ 	.short	0x0000
        /*0084*/ 	.byte	0x00, 0xf4, 0x21, 0x00


	//----- nvinfo : EIATTR_SPARSE_MMA_MASK
	.align		4
.L_26:
        /*0088*/ 	.byte	0x03, 0x50
        /*008a*/ 	.short	0x0000


	//----- nvinfo : EIATTR_MAXREG_COUNT
	.align		4
        /*008c*/ 	.byte	0x03, 0x1b
        /*008e*/ 	.short	0x00ff


	//----- nvinfo : EIATTR_COOP_GROUP_MASK_REGIDS
	.align		4
        /*0090*/ 	.byte	0x04, 0x29
        /*0092*/ 	.short	(.L_28 - .L_27)


	//   ....[0]....
.L_27:
        /*0094*/ 	.word	0xffffffff


	//   ....[1]....
        /*0098*/ 	.word	0xffffffff


	//   ....[2]....
        /*009c*/ 	.word	0xffffffff


	//   ....[3]....
        /*00a0*/ 	.word	0xffffffff


	//   ....[4]....
        /*00a4*/ 	.word	0xffffffff


	//   ....[5]....
        /*00a8*/ 	.word	0xffffffff


	//   ....[6]....
        /*00ac*/ 	.word	0xffffffff


	//   ....[7]....
        /*00b0*/ 	.word	0xffffffff


	//   ....[8]....
        /*00b4*/ 	.word	0xffffffff


	//   ....[9]....
        /*00b8*/ 	.word	0xffffffff


	//   ....[10]....
        /*00bc*/ 	.word	0xffffffff


	//   ....[11]....
        /*00c0*/ 	.word	0xffffffff


	//   ....[12]....
        /*00c4*/ 	.word	0xffffffff


	//   ....[13]....
        /*00c8*/ 	.word	0xffffffff


	//   ....[14]....
        /*00cc*/ 	.word	0xffffffff


	//   ....[15]....
        /*00d0*/ 	.word	0xffffffff


	//----- nvinfo : EIATTR_COOP_GROUP_INSTR_OFFSETS
	.align		4
.L_28:
        /*00d4*/ 	.byte	0x04, 0x28
        /*00d6*/ 	.short	(.L_30 - .L_29)


	//   ....[0]....
.L_29:
        /*00d8*/ 	.word	0x00000230


	//   ....[1]....
        /*00dc*/ 	.word	0x00000240


	//   ....[2]....
        /*00e0*/ 	.word	0x00000270


	//   ....[3]....
        /*00e4*/ 	.word	0x00000280


	//   ....[4]....
        /*00e8*/ 	.word	0x000002b0


	//   ....[5]....
        /*00ec*/ 	.word	0x000002c0


	//   ....[6]....
        /*00f0*/ 	.word	0x000002f0


	//   ....[7]....
        /*00f4*/ 	.word	0x00000300


	//   ....[8]....
        /*00f8*/ 	.word	0x00000390


	//   ....[9]....
        /*00fc*/ 	.word	0x000003b0


	//   ....[10]....
        /*0100*/ 	.word	0x000003d0


	//   ....[11]....
        /*0104*/ 	.word	0x000003f0


	//   ....[12]....
        /*0108*/ 	.word	0x00000410


	//   ....[13]....
        /*010c*/ 	.word	0x00000430


	//   ....[14]....
        /*0110*/ 	.word	0x00000460


	//   ....[15]....
        /*0114*/ 	.word	0x00000480


	//----- nvinfo : EIATTR_EXIT_INSTR_OFFSETS
	.align		4
.L_30:
        /*0118*/ 	.byte	0x04, 0x1c
        /*011a*/ 	.short	(.L_32 - .L_31)


	//   ....[0]....
.L_31:
        /*011c*/ 	.word	0x000005a0


	//   ....[1]....
        /*0120*/ 	.word	0x000005c0


	//----- nvinfo : EIATTR_REQNTID
	.align		4
.L_32:
        /*0124*/ 	.byte	0x04, 0x10
        /*0126*/ 	.short	(.L_34 - .L_33)
.L_33:
        /*0128*/ 	.word	0x00000040
        /*012c*/ 	.word	0x00000001
        /*0130*/ 	.word	0x00000001


	//----- nvinfo : EIATTR_CBANK_PARAM_SIZE
	.align		4
.L_34:
        /*0134*/ 	.byte	0x03, 0x19
        /*0136*/ 	.short	0x0038


	//----- nvinfo : EIATTR_PARAM_CBANK
	.align		4
        /*0138*/ 	.byte	0x04, 0x0a
        /*013a*/ 	.short	(.L_36 - .L_35)
	.align		4
.L_35:
        /*013c*/ 	.word	index@(.nv.constant0.triton_per_fused__native_batch_norm_legit_add_convolution_4)
        /*0140*/ 	.short	0x0210
        /*0142*/ 	.short	0x0038


	//----- nvinfo : EIATTR_SW_WAR
	.align		4
.L_36:
        /*0144*/ 	.byte	0x04, 0x36
        /*0146*/ 	.short	(.L_38 - .L_37)
.L_37:
        /*0148*/ 	.word	0x00000008
.L_38:


//--------------------- .nv.callgraph             --------------------------
	.section	.nv.callgraph,"",@"SHT_CUDA_CALLGRAPH"
	.align	4
	.sectionentsize	8
	.align		4
        /*0000*/ 	.word	0x00000000
	.align		4
        /*0004*/ 	.word	0xffffffff
	.align		4
        /*0008*/ 	.word	0x00000000
	.align		4
        /*000c*/ 	.word	0xfffffffe
	.align		4
        /*0010*/ 	.word	0x00000000
	.align		4
        /*0014*/ 	.word	0xfffffffd
	.align		4
        /*0018*/ 	.word	0x00000000
	.align		4
        /*001c*/ 	.word	0xfffffffc


//--------------------- .nv.constant4             --------------------------
	.section	.nv.constant4,"a",@progbits
	.align	8
	.align		8
.nv.constant4:
        /*0000*/ 	.dword	_$_str


//--------------------- .text.triton_per_fused__native_batch_norm_legit_add_convolution_4 --------------------------
	.section	.text.triton_per_fused__native_batch_norm_legit_add_convolution_4,"ax",@progbits
	.align	128
        .global         triton_per_fused__native_batch_norm_legit_add_convolution_4
        .type           triton_per_fused__native_batch_norm_legit_add_convolution_4,@function
        .size           triton_per_fused__native_batch_norm_legit_add_convolution_4,(.L_x_1 - triton_per_fused__native_batch_norm_legit_add_convolution_4)
        .other          triton_per_fused__native_batch_norm_legit_add_convolution_4,@"STO_CUDA_ENTRY STV_DEFAULT"
triton_per_fused__native_batch_norm_legit_add_convolution_4:
.text.triton_per_fused__native_batch_norm_legit_add_convolution_4:
[----:B------:R-:W0:Y:S02]  /*0000*/  LDC R1, c[0x0][0x28] ;  /* 0x00000a00ff017b82 */ /* 0x000e240000000800 */
[----:B------:R-:W1:Y:S01]  /*0010*/  S2R R0, SR_CTAID.X ;  /* 0x0000000000007919 */ /* 0x000e620000002500 */
[----:B------:R-:W2:Y:S01]  /*0020*/  LDC.64 R8, c[0x0][0x218] ;  /* 0x00008600ff087b82 */ /* 0x000ea20000000a00 */
[----:B------:R-:W-:Y:S01]  /*0030*/  ULDC.64 UR4, c[0x0][0x208] ;  /* 0x0000820000047ab9 */ /* 0x000fe20000000a00 */
[----:B------:R-:W-:Y:S01]  /*0040*/  CS2R R12, SRZ ;  /* 0x00000000000c7805 */ /* 0x000fe2000001ff00 */
[----:B------:R-:W3:Y:S05]  /*0050*/  S2R R16, SR_TID.X ;  /* 0x0000000000107919 */ /* 0x000eea0000002100 */
[----:B------:R-:W4:Y:S08]  /*0060*/  LDC.64 R2, c[0x0][0x210] ;  /* 0x00008400ff027b82 */ /* 0x000f300000000a00 */
[----:B------:R-:W5:Y:S01]  /*0070*/  LDC.64 R10, c[0x0][0x220] ;  /* 0x00008800ff0a7b82 */ /* 0x000f620000000a00 */
[----:B-1----:R-:W-:-:S02]  /*0080*/  SHF.R.S32.HI R5, RZ, 0x1f, R0 ;  /* 0x0000001fff057819 */ /* 0x002fc40000011400 */
[----:B------:R-:W-:Y:S02]  /*0090*/  ISETP.GE.AND P2, PT, R0, 0x10, PT ;  /* 0x000000100000780c */ /* 0x000fe40003f46270 */
[----:B------:R-:W-:Y:S02]  /*00a0*/  LEA.HI R4, R5, R0, RZ, 0x2 ;  /* 0x0000000005047211 */ /* 0x000fe400078f10ff */
[----:B---3--:R-:W-:Y:S02]  /*00b0*/  LOP3.LUT R5, R16, 0xf, RZ, 0xc0, !PT ;  /* 0x0000000f10057812 */ /* 0x008fe400078ec0ff */
[----:B------:R-:W-:Y:S02]  /*00c0*/  LOP3.LUT R7, R4, 0xfffffffc, RZ, 0xc0, !PT ;  /* 0xfffffffc04077812 */ /* 0x000fe400078ec0ff */
[----:B------:R-:W-:Y:S02]  /*00d0*/  LEA R4, R0, R5, 0x4 ;  /* 0x0000000500047211 */ /* 0x000fe400078e20ff */
[----:B------:R-:W-:-:S03]  /*00e0*/  IADD3 R7, -R7, R0, RZ ;  /* 0x0000000007077210 */ /* 0x000fc60007ffe1ff */
[----:B----4-:R-:W-:-:S04]  /*00f0*/  IMAD.WIDE R2, R4, 0x4, R2 ;  /* 0x0000000404027825 */ /* 0x010fc800078e0202 */
[----:B--2---:R-:W-:Y:S01]  /*0100*/  IMAD.WIDE R8, R7, 0x4, R8 ;  /* 0x0000000407087825 */ /* 0x004fe200078e0208 */
[----:B------:R-:W-:-:S04]  /*0110*/  CS2R R6, SRZ ;  /* 0x0000000000067805 */ /* 0x000fc8000001ff00 */
[----:B------:R-:W2:Y:S04]  /*0120*/  @!P2 LDG.E.EL R12, desc[UR4][R8.64] ;  /* 0x00000004080ca981 */ /* 0x000ea8000c2e1900 */
[----:B------:R-:W3:Y:S04]  /*0130*/  @!P2 LDG.E R6, desc[UR4][R2.64] ;  /* 0x000000040206a981 */ /* 0x000ee8000c1e1900 */
[----:B------:R-:W4:Y:S04]  /*0140*/  @!P2 LDG.E R7, desc[UR4][R2.64] ;  /* 0x000000040207a981 */ /* 0x000f28000c1e1900 */
[----:B------:R-:W2:Y:S01]  /*0150*/  @!P2 LDG.E.EL R13, desc[UR4][R8.64] ;  /* 0x00000004080da981 */ /* 0x000ea2000c2e1900 */
[----:B------:R-:W-:Y:S01]  /*0160*/  HFMA2.MMA R5, -RZ, RZ, 0, 0 ;  /* 0x00000000ff057435 */ /* 0x000fe200000001ff */
[----:B-----5:R-:W-:-:S09]  /*0170*/  IMAD.WIDE R10, R4, 0x4, R10 ;  /* 0x00000004040a7825 */ /* 0x020fd200078e020a */
[----:B------:R1:W5:Y:S01]  /*0180*/  @!P2 LDG.E R5, desc[UR4][R10.64] ;  /* 0x000000040a05a981 */ /* 0x000362000c1e1900 */
[----:B------:R-:W-:Y:S02]  /*0190*/  MOV R22, 0x3d800000 ;  /* 0x3d80000000167802 */ /* 0x000fe40000000f00 */
[C---:B------:R-:W-:Y:S02]  /*01a0*/  LOP3.LUT P0, RZ, R16.reuse, 0x30, RZ, 0xc0, !PT ;  /* 0x0000003010ff7812 */ /* 0x040fe4000780c0ff */
[----:B------:R-:W-:Y:S02]  /*01b0*/  LOP3.LUT P1, RZ, R16, 0x3f, RZ, 0xc0, !PT ;  /* 0x0000003f10ff7812 */ /* 0x000fe4000782c0ff */
[----:B------:R-:W-:Y:S02]  /*01c0*/  ISETP.LT.AND P0, PT, R0, 0x10, !P0 ;  /* 0x000000100000780c */ /* 0x000fe40004701270 */
[----:B---3--:R-:W-:Y:S02]  /*01d0*/  SEL R15, R6, RZ, !P2 ;  /* 0x000000ff060f7207 */ /* 0x008fe40005000000 */
[----:B----4-:R-:W-:-:S03]  /*01e0*/  SEL R6, R7, RZ, !P2 ;  /* 0x000000ff07067207 */ /* 0x010fc60005000000 */
[----:B--2---:R-:W-:Y:S02]  /*01f0*/  FADD R7, R15, R12 ;  /* 0x0000000c0f077221 */ /* 0x004fe40000000000 */
[----:B------:R-:W-:-:S03]  /*0200*/  FADD R13, R6, R13 ;  /* 0x0000000d060d7221 */ /* 0x000fc60000000000 */
[----:B------:R-:W-:Y:S02]  /*0210*/  FSEL R6, R7, RZ, !P2 ;  /* 0x000000ff07067208 */ /* 0x000fe40005000000 */
[----:B------:R-:W-:-:S03]  /*0220*/  FSEL R12, R13, RZ, !P2 ;  /* 0x000000ff0d0c7208 */ /* 0x000fc60005000000 */
[----:B------:R-:W2:Y:S04]  /*0230*/  SHFL.BFLY PT, R9, R6, 0x8, 0x1f ;  /* 0x0d001f0006097f89 */ /* 0x000ea800000e0000 */
[----:B------:R-:W3:Y:S01]  /*0240*/  SHFL.BFLY PT, R15, R12, 0x8, 0x1f ;  /* 0x0d001f000c0f7f89 */ /* 0x000ee200000e0000 */
[----:B--2---:R-:W-:Y:S01]  /*0250*/  FADD R9, R6, R9 ;  /* 0x0000000906097221 */ /* 0x004fe20000000000 */
[----:B---3--:R-:W-:-:S04]  /*0260*/  FADD R15, R12, R15 ;  /* 0x0000000f0c0f7221 */ /* 0x008fc80000000000 */
[----:B------:R-:W1:Y:S04]  /*0270*/  SHFL.BFLY PT, R8, R9, 0x4, 0x1f ;  /* 0x0c801f0009087f89 */ /* 0x000e6800000e0000 */
[----:B------:R-:W2:Y:S01]  /*0280*/  SHFL.BFLY PT, R14, R15, 0x4, 0x1f ;  /* 0x0c801f000f0e7f89 */ /* 0x000ea200000e0000 */
[----:B-1----:R-:W-:Y:S01]  /*0290*/  FADD R10, R9, R8 ;  /* 0x00000008090a7221 */ /* 0x002fe20000000000 */
[----:B--2---:R-:W-:-:S04]  /*02a0*/  FADD R14, R15, R14 ;  /* 0x0000000e0f0e7221 */ /* 0x004fc80000000000 */
[----:B------:R-:W1:Y:S04]  /*02b0*/  SHFL.BFLY PT, R11, R10, 0x2, 0x1f ;  /* 0x0c401f000a0b7f89 */ /* 0x000e6800000e0000 */
[----:B------:R-:W2:Y:S01]  /*02c0*/  SHFL.BFLY PT, R17, R14, 0x2, 0x1f ;  /* 0x0c401f000e117f89 */ /* 0x000ea200000e0000 */
[----:B-1----:R-:W-:Y:S01]  /*02d0*/  FADD R11, R10, R11 ;  /* 0x0000000b0a0b7221 */ /* 0x002fe20000000000 */
[----:B--2---:R-:W-:-:S04]  /*02e0*/  FADD R17, R14, R17 ;  /* 0x000000110e117221 */ /* 0x004fc80000000000 */
[----:B------:R-:W1:Y:S04]  /*02f0*/  SHFL.BFLY PT, R6, R11, 0x1, 0x1f ;  /* 0x0c201f000b067f89 */ /* 0x000e6800000e0000 */
[----:B------:R-:W2:Y:S01]  /*0300*/  SHFL.BFLY PT, R8, R17, 0x1, 0x1f ;  /* 0x0c201f0011087f89 */ /* 0x000ea200000e0000 */
[----:B-1----:R-:W-:Y:S01]  /*0310*/  FADD R6, R11, R6 ;  /* 0x000000060b067221 */ /* 0x002fe20000000000 */
[----:B--2---:R-:W-:-:S03]  /*0320*/  FADD R9, R17, R8 ;  /* 0x0000000811097221 */ /* 0x004fc60000000000 */
[----:B------:R-:W-:Y:S01]  /*0330*/  FFMA R8, R6, -0.0625, R7 ;  /* 0xbd80000006087823 */ /* 0x000fe20000000007 */
[----:B------:R-:W-:-:S03]  /*0340*/  FMUL R6, R9, 0.0625 ;  /* 0x3d80000009067820 */ /* 0x000fc60000400000 */
[----:B------:R-:W-:Y:S01]  /*0350*/  FMUL R9, R8, R8 ;  /* 0x0000000808097220 */ /* 0x000fe20000400000 */
[----:B------:R-:W-:-:S04]  /*0360*/  FADD R13, R13, -R6 ;  /* 0x800000060d0d7221 */ /* 0x000fc80000000000 */
[----:B------:R-:W-:Y:S01]  /*0370*/  FSEL R9, R9, RZ, !P2 ;  /* 0x000000ff09097208 */ /* 0x000fe20005000000 */
[----:B------:R-:W-:-:S04]  /*0380*/  FMUL R13, R13, R13 ;  /* 0x0000000d0d0d7220 */ /* 0x000fc80000400000 */
[----:B------:R-:W1:Y:S01]  /*0390*/  SHFL.BFLY PT, R10, R9, 0x8, 0x1f ;  /* 0x0d001f00090a7f89 */ /* 0x000e6200000e0000 */
[----:B------:R-:W-:-:S05]  /*03a0*/  FSEL R13, R13, RZ, !P2 ;  /* 0x000000ff0d0d7208 */ /* 0x000fca0005000000 */
[----:B------:R-:W2:Y:S01]  /*03b0*/  SHFL.BFLY PT, R12, R13, 0x8, 0x1f ;  /* 0x0d001f000d0c7f89 */ /* 0x000ea200000e0000 */
[----:B-1----:R-:W-:-:S05]  /*03c0*/  FADD R10, R9, R10 ;  /* 0x0000000a090a7221 */ /* 0x002fca0000000000 */
[----:B------:R-:W1:Y:S01]  /*03d0*/  SHFL.BFLY PT, R11, R10, 0x4, 0x1f ;  /* 0x0c801f000a0b7f89 */ /* 0x000e6200000e0000 */
[----:B--2---:R-:W-:-:S05]  /*03e0*/  FADD R15, R13, R12 ;  /* 0x0000000c0d0f7221 */ /* 0x004fca0000000000 */
[----:B------:R-:W2:Y:S01]  /*03f0*/  SHFL.BFLY PT, R14, R15, 0x4, 0x1f ;  /* 0x0c801f000f0e7f89 */ /* 0x000ea200000e0000 */
[----:B-1----:R-:W-:-:S05]  /*0400*/  FADD R12, R10, R11 ;  /* 0x0000000b0a0c7221 */ /* 0x002fca0000000000 */
[----:B------:R-:W1:Y:S01]  /*0410*/  SHFL.BFLY PT, R11, R12, 0x2, 0x1f ;  /* 0x0c401f000c0b7f89 */ /* 0x000e6200000e0000 */
[----:B--2---:R-:W-:-:S05]  /*0420*/  FADD R17, R15, R14 ;  /* 0x0000000e0f117221 */ /* 0x004fca0000000000 */
[----:B------:R-:W2:Y:S01]  /*0430*/  SHFL.BFLY PT, R18, R17, 0x2, 0x1f ;  /* 0x0c401f0011127f89 */ /* 0x000ea200000e0000 */
[----:B-1----:R-:W-:Y:S02]  /*0440*/  FADD R9, R12, R11 ;  /* 0x0000000b0c097221 */ /* 0x002fe40000000000 */
[----:B------:R-:W1:Y:S03]  /*0450*/  LDC.64 R10, c[0x0][0x238] ;  /* 0x00008e00ff0a7b82 */ /* 0x000e660000000a00 */
[----:B------:R-:W3:Y:S01]  /*0460*/  SHFL.BFLY PT, R14, R9, 0x1, 0x1f ;  /* 0x0c201f00090e7f89 */ /* 0x000ee200000e0000 */
[----:B--2---:R-:W-:-:S05]  /*0470*/  FADD R18, R17, R18 ;  /* 0x0000001211127221 */ /* 0x004fca0000000000 */
[----:B------:R-:W2:Y:S01]  /*0480*/  SHFL.BFLY PT, R19, R18, 0x1, 0x1f ;  /* 0x0c201f0012137f89 */ /* 0x000ea200000e0000 */
[----:B---3--:R-:W-:Y:S02]  /*0490*/  FADD R13, R9, R14 ;  /* 0x0000000e090d7221 */ /* 0x008fe40000000000 */
[----:B------:R-:W3:Y:S02]  /*04a0*/  LDC.64 R14, c[0x0][0x230] ;  /* 0x00008c00ff0e7b82 */ /* 0x000ee40000000a00 */
[----:B------:R-:W-:Y:S01]  /*04b0*/  FFMA R20, R13, R22, 9.9999997473787516356e-06 ;  /* 0x3727c5ac0d147423 */ /* 0x000fe20000000016 */
[----:B--2---:R-:W-:-:S05]  /*04c0*/  FADD R19, R18, R19 ;  /* 0x0000001312137221 */ /* 0x004fca0000000000 */
[----:B------:R-:W2:Y:S01]  /*04d0*/  LDC.64 R12, c[0x0][0x228] ;  /* 0x00008a00ff0c7b82 */ /* 0x000ea20000000a00 */
[----:B------:R-:W4:Y:S01]  /*04e0*/  MUFU.RSQ R20, R20 ;  /* 0x0000001400147308 */ /* 0x000f220000001400 */
[----:B------:R-:W-:Y:S01]  /*04f0*/  FFMA R19, R19, R22, 9.9999997473787516356e-06 ;  /* 0x3727c5ac13137423 */ /* 0x000fe20000000016 */
[----:B------:R-:W-:Y:S02]  /*0500*/  ISETP.LT.AND P1, PT, R0, 0x10, !P1 ;  /* 0x000000100000780c */ /* 0x000fe40004f21270 */
[----:B-----5:R-:W-:-:S04]  /*0510*/  SEL R5, R5, RZ, !P2 ;  /* 0x000000ff05057207 */ /* 0x020fc80005000000 */
[----:B------:R-:W5:Y:S01]  /*0520*/  MUFU.RSQ R19, R19 ;  /* 0x0000001300137308 */ /* 0x000f620000001400 */
[----:B-1----:R-:W-:Y:S01]  /*0530*/  IMAD.WIDE R10, R0, 0x4, R10 ;  /* 0x00000004000a7825 */ /* 0x002fe200078e020a */
[----:B------:R1:W-:Y:S03]  /*0540*/  @P0 STG.E desc[UR4][R2.64], R7 ;  /* 0x0000000702000986 */ /* 0x0003e6000c101904 */
[----:B----4-:R-:W-:Y:S01]  /*0550*/  FFMA R5, R8, R20, R5 ;  /* 0x0000001408057223 */ /* 0x010fe20000000005 */
[----:B---3--:R-:W-:-:S05]  /*0560*/  IMAD.WIDE R14, R4, 0x4, R14 ;  /* 0x00000004040e7825 */ /* 0x008fca00078e020e */
[----:B------:R1:W-:Y:S04]  /*0570*/  @P0 STG.E desc[UR4][R14.64], R5 ;  /* 0x000000050e000986 */ /* 0x0003e8000c101904 */
[----:B-----5:R1:W-:Y:S01]  /*0580*/  @P1 STG.E desc[UR4][R10.64], R19 ;  /* 0x000000130a001986 */ /* 0x0203e2000c101904 */
[----:B--2---:R-:W-:Y:S01]  /*0590*/  IMAD.WIDE R12, R0, 0x4, R12 ;  /* 0x00000004000c7825 */ /* 0x004fe200078e020c */
[----:B------:R-:W-:Y:S06]  /*05a0*/  @!P1 EXIT ;  /* 0x000000000000994d */ /* 0x000fec0003800000 */
[----:B------:R-:W-:Y:S01]  /*05b0*/  STG.E desc[UR4][R12.64], R6 ;  /* 0x000000060c007986 */ /* 0x000fe2000c101904 */
[----:B------:R-:W-:Y:S05]  /*05c0*/  EXIT ;  /* 0x000000000000794d */ /* 0x000fea0003800000 */
.L_x_0:
[----:B------:R-:W-:-:S00]  /*05d0*/  BRA `(.L_x_0) ;  /* 0xfffffffc00fc7947 */ /* 0x000fc0000383ffff */
[----:B------:R-:W-:-:S00]  /*05e0*/  NOP ;  /* 0x0000000000007918 */ /* 0x000fc00000000000 */
        /* <DEDUP_REMOVED lines=9> */
.L_x_1:


//--------------------- .nv.global.init           --------------------------
	.section	.nv.global.init,"aw",@progbits
.nv.global.init:
	.type		_$_str,@object
	.size		_$_str,(.L_0 - _$_str)
_$_str:
        /*0000*/ 	.byte	0x5f, 0x5f, 0x43, 0x55, 0x44, 0x41, 0x5f, 0x46, 0x54, 0x5a, 0x00
.L_0:


//--------------------- .nv.constant0.triton_per_fused__native_batch_norm_legit_add_convolution_4 --------------------------
	.section	.nv.constant0.triton_per_fused__native_batch_norm_legit_add_convolution_4,"a",@progbits
	.sectionflags	@""
	.align	4
.nv.constant0.triton_per_fused__native_batch_norm_legit_add_convolution_4:
	.zero		584
